	.headerflags	@"EF_CUDA_TEXMODE_UNIFIED EF_CUDA_64BIT_ADDRESS EF_CUDA_ACCELERATORS EF_CUDA_SM90 EF_CUDA_VIRTUAL_SM(EF_CUDA_SM90)"
	.elftype	@"ET_EXEC"


//--------------------- .nv.info                  --------------------------
	.section	.nv.info,"",@"SHT_CUDA_INFO"
	.align	4


	//----- nvinfo : EIATTR_REGCOUNT
	.align		4
        /*0000*/ 	.byte	0x04, 0x2f
        /*0002*/ 	.short	(.L_3 - .L_2)
	.align		4
.L_2:
        /*0004*/ 	.word	index@(triton_poi_fused__native_batch_norm_legit_no_training_add_relu_threshold_backward_51)
        /*0008*/ 	.word	0x00000020


	//----- nvinfo : EIATTR_MIN_STACK_SIZE
	.align		4
.L_3:
        /*000c*/ 	.byte	0x04, 0x12
        /*000e*/ 	.short	(.L_5 - .L_4)
	.align		4
.L_4:
        /*0010*/ 	.word	index@(triton_poi_fused__native_batch_norm_legit_no_training_add_relu_threshold_backward_51)
        /*0014*/ 	.word	0x00000000


	//----- nvinfo : EIATTR_FRAME_SIZE
	.align		4
.L_5:
        /*0018*/ 	.byte	0x04, 0x11
        /*001a*/ 	.short	(.L_7 - .L_6)
	.align		4
.L_6:
        /*001c*/ 	.word	index@(triton_poi_fused__native_batch_norm_legit_no_training_add_relu_threshold_backward_51)
        /*0020*/ 	.word	0x00000000


	//----- nvinfo : EIATTR_MIN_STACK_SIZE
	.align		4
.L_7:
        /*0024*/ 	.byte	0x04, 0x12
        /*0026*/ 	.short	(.L_9 - .L_8)
	.align		4
.L_8:
        /*0028*/ 	.word	index@(triton_poi_fused__native_batch_norm_legit_no_training_add_relu_threshold_backward_51)
        /*002c*/ 	.word	0x00000000
.L_9:


//--------------------- .nv.info.triton_poi_fused__native_batch_norm_legit_no_training_add_relu_threshold_backward_51 --------------------------
	.section	.nv.info.triton_poi_fused__native_batch_norm_legit_no_training_add_relu_threshold_backward_51,"",@"SHT_CUDA_INFO"
	.sectionflags	@""
	.align	4


	//----- nvinfo : EIATTR_CUDA_API_VERSION
	.align		4
        /*0000*/ 	.byte	0x04, 0x37
        /*0002*/ 	.short	(.L_11 - .L_10)
.L_10:
        /*0004*/ 	.word	0x0000007c


	//----- nvinfo : EIATTR_KPARAM_INFO
	.align		4
.L_11:
        /*0008*/ 	.byte	0x04, 0x17
        /*000a*/ 	.short	(.L_13 - .L_12)
.L_12:
        /*000c*/ 	.word	0x00000000
        /*0010*/ 	.short	0x0012
        /*0012*/ 	.short	0x0090
        /*0014*/ 	.byte	0x00, 0xf0, 0x11, 0x00


	//----- nvinfo : EIATTR_KPARAM_INFO
	.align		4
.L_13:
        /*0018*/ 	.byte	0x04, 0x17
        /*001a*/ 	.short	(.L_15 - .L_14)
.L_14:
        /*001c*/ 	.word	0x00000000
        /*0020*/ 	.short	0x0011
        /*0022*/ 	.short	0x0088
        /*0024*/ 	.byte	0x00, 0xf4, 0x21, 0x00


	//----- nvinfo : EIATTR_KPARAM_INFO
	.align		4
.L_15:
        /*0028*/ 	.byte	0x04, 0x17
        /*002a*/ 	.short	(.L_17 - .L_16)
.L_16:
        /*002c*/ 	.word	0x00000000
        /*0030*/ 	.short	0x0010
        /*0032*/ 	.short	0x0080
        /*0034*/ 	.byte	0x00, 0xf4, 0x21, 0x00


	//----- nvinfo : EIATTR_KPARAM_INFO
	.align		4
.L_17:
        /*0038*/ 	.byte	0x04, 0x17
        /*003a*/ 	.short	(.L_19 - .L_18)
.L_18:
        /*003c*/ 	.word	0x00000000
        /*0040*/ 	.short	0x000f
        /*0042*/ 	.short	0x0078
        /*0044*/ 	.byte	0x00, 0xf4, 0x21, 0x00


	//----- nvinfo : EIATTR_KPARAM_INFO
	.align		4
.L_19:
        /*0048*/ 	.byte	0x04, 0x17
        /*004a*/ 	.short	(.L_21 - .L_20)
.L_20:
        /*004c*/ 	.word	0x00000000
        /*0050*/ 	.short	0x000e
        /*0052*/ 	.short	0x0070
        /*0054*/ 	.byte	0x00, 0xf4, 0x21, 0x00


	//----- nvinfo : EIATTR_KPARAM_INFO
	.align		4
.L_21:
        /*0058*/ 	.byte	0x04, 0x17
        /*005a*/ 	.short	(.L_23 - .L_22)
.L_22:
        /*005c*/ 	.word	0x00000000
        /*0060*/ 	.short	0x000d
        /*0062*/ 	.short	0x0068
        /*0064*/ 	.byte	0x00, 0xf4, 0x21, 0x00


	//----- nvinfo : EIATTR_KPARAM_INFO
	.align		4
.L_23:
        /*0068*/ 	.byte	0x04, 0x17
        /*006a*/ 	.short	(.L_25 - .L_24)
.L_24:
        /*006c*/ 	.word	0x00000000
        /*0070*/ 	.short	0x000c
        /*0072*/ 	.short	0x0060
        /*0074*/ 	.byte	0x00, 0xf4, 0x21, 0x00


	//----- nvinfo : EIATTR_KPARAM_INFO
	.align		4
.L_25:
        /*0078*/ 	.byte	0x04, 0x17
        /*007a*/ 	.short	(.L_27 - .L_26)
.L_26:
        /*007c*/ 	.word	0x00000000
        /*0080*/ 	.short	0x000b
        /*0082*/ 	.short	0x0058
        /*0084*/ 	.byte	0x00, 0xf4, 0x21, 0x00


	//----- nvinfo : EIATTR_KPARAM_INFO
	.align		4
.L_27:
        /*0088*/ 	.byte	0x04, 0x17
        /*008a*/ 	.short	(.L_29 - .L_28)
.L_28:
        /*008c*/ 	.word	0x00000000
        /*0090*/ 	.short	0x000a
        /*0092*/ 	.short	0x0050
        /*0094*/ 	.byte	0x00, 0xf4, 0x21, 0x00


	//----- nvinfo : EIATTR_KPARAM_INFO
	.align		4
.L_29:
        /*0098*/ 	.byte	0x04, 0x17
        /*009a*/ 	.short	(.L_31 - .L_30)
.L_30:
        /*009c*/ 	.word	0x00000000
        /*00a0*/ 	.short	0x0009
        /*00a2*/ 	.short	0x0048
        /*00a4*/ 	.byte	0x00, 0xf4, 0x21, 0x00


	//----- nvinfo : EIATTR_KPARAM_INFO
	.align		4
.L_31:
        /*00a8*/ 	.byte	0x04, 0x17
        /*00aa*/ 	.short	(.L_33 - .L_32)
.L_32:
        /*00ac*/ 	.word	0x00000000
        /*00b0*/ 	.short	0x0008
        /*00b2*/ 	.short	0x0040
        /*00b4*/ 	.byte	0x00, 0xf4, 0x21, 0x00


	//----- nvinfo : EIATTR_KPARAM_INFO
	.align		4
.L_33:
        /*00b8*/ 	.byte	0x04, 0x17
        /*00ba*/ 	.short	(.L_35 - .L_34)
.L_34:
        /*00bc*/ 	.word	0x00000000
        /*00c0*/ 	.short	0x0007
        /*00c2*/ 	.short	0x0038
        /*00c4*/ 	.byte	0x00, 0xf4, 0x21, 0x00


	//----- nvinfo : EIATTR_KPARAM_INFO
	.align		4
.L_35:
        /*00c8*/ 	.byte	0x04, 0x17
        /*00ca*/ 	.short	(.L_37 - .L_36)
.L_36:
        /*00cc*/ 	.word	0x00000000
        /*00d0*/ 	.short	0x0006
        /*00d2*/ 	.short	0x0030
        /*00d4*/ 	.byte	0x00, 0xf4, 0x21, 0x00


	//----- nvinfo : EIATTR_KPARAM_INFO
	.align		4
.L_37:
        /*00d8*/ 	.byte	0x04, 0x17
        /*00da*/ 	.short	(.L_39 - .L_38)
.L_38:
        /*00dc*/ 	.word	0x00000000
        /*00e0*/ 	.short	0x0005
        /*00e2*/ 	.short	0x0028
        /*00e4*/ 	.byte	0x00, 0xf4, 0x21, 0x00


	//----- nvinfo : EIATTR_KPARAM_INFO
	.align		4
.L_39:
        /*00e8*/ 	.byte	0x04, 0x17
        /*00ea*/ 	.short	(.L_41 - .L_40)
.L_40:
        /*00ec*/ 	.word	0x00000000
        /*00f0*/ 	.short	0x0004
        /*00f2*/ 	.short	0x0020
        /*00f4*/ 	.byte	0x00, 0xf4, 0x21, 0x00


	//----- nvinfo : EIATTR_KPARAM_INFO
	.align		4
.L_41:
        /*00f8*/ 	.byte	0x04, 0x17
        /*00fa*/ 	.short	(.L_43 - .L_42)
.L_42:
        /*00fc*/ 	.word	0x00000000
        /*0100*/ 	.short	0x0003
        /*0102*/ 	.short	0x0018
        /*0104*/ 	.byte	0x00, 0xf4, 0x21, 0x00


	//----- nvinfo : EIATTR_KPARAM_INFO
	.align		4
.L_43:
        /*0108*/ 	.byte	0x04, 0x17
        /*010a*/ 	.short	(.L_45 - .L_44)
.L_44:
        /*010c*/ 	.word	0x00000000
        /*0110*/ 	.short	0x0002
        /*0112*/ 	.short	0x0010
        /*0114*/ 	.byte	0x00, 0xf4, 0x21, 0x00


	//----- nvinfo : EIATTR_KPARAM_INFO
	.align		4
.L_45:
        /*0118*/ 	.byte	0x04, 0x17
        /*011a*/ 	.short	(.L_47 - .L_46)
.L_46:
        /*011c*/ 	.word	0x00000000
        /*0120*/ 	.short	0x0001
        /*0122*/ 	.short	0x0008
        /*0124*/ 	.byte	0x00, 0xf4, 0x21, 0x00


	//----- nvinfo : EIATTR_KPARAM_INFO
	.align		4
.L_47:
        /*0128*/ 	.byte	0x04, 0x17
        /*012a*/ 	.short	(.L_49 - .L_48)
.L_48:
        /*012c*/ 	.word	0x00000000
        /*0130*/ 	.short	0x0000
        /*0132*/ 	.short	0x0000
        /*0134*/ 	.byte	0x00, 0xf4, 0x21, 0x00


	//----- nvinfo : EIATTR_SPARSE_MMA_MASK
	.align		4
.L_49:
        /*0138*/ 	.byte	0x03, 0x50
        /*013a*/ 	.short	0x0000


	//----- nvinfo : EIATTR_MAXREG_COUNT
	.align		4
        /*013c*/ 	.byte	0x03, 0x1b
        /*013e*/ 	.short	0x00ff


	//----- nvinfo : EIATTR_EXIT_INSTR_OFFSETS
	.align		4
        /*0140*/ 	.byte	0x04, 0x1c
        /*0142*/ 	.short	(.L_51 - .L_50)


	//   ....[0]....
.L_50:
        /*0144*/ 	.word	0x000007f0


	//   ....[1]....
        /*0148*/ 	.word	0x00000810


	//----- nvinfo : EIATTR_REQNTID
	.align		4
.L_51:
        /*014c*/ 	.byte	0x04, 0x10
        /*014e*/ 	.short	(.L_53 - .L_52)
.L_52:
        /*0150*/ 	.word	0x00000080
        /*0154*/ 	.word	0x00000001
        /*0158*/ 	.word	0x00000001


	//----- nvinfo : EIATTR_CBANK_PARAM_SIZE
	.align		4
.L_53:
        /*015c*/ 	.byte	0x03, 0x19
        /*015e*/ 	.short	0x0094


	//----- nvinfo : EIATTR_PARAM_CBANK
	.align		4
        /*0160*/ 	.byte	0x04, 0x0a
        /*0162*/ 	.short	(.L_55 - .L_54)
	.align		4
.L_54:
        /*0164*/ 	.word	index@(.nv.constant0.triton_poi_fused__native_batch_norm_legit_no_training_add_relu_threshold_backward_51)
        /*0168*/ 	.short	0x0210
        /*016a*/ 	.short	0x0094


	//----- nvinfo : EIATTR_SW_WAR
	.align		4
.L_55:
        /*016c*/ 	.byte	0x04, 0x36
        /*016e*/ 	.short	(.L_57 - .L_56)
.L_56:
        /*0170*/ 	.word	0x00000008
.L_57:


//--------------------- .nv.callgraph             --------------------------
	.section	.nv.callgraph,"",@"SHT_CUDA_CALLGRAPH"
	.align	4
	.sectionentsize	8
	.align		4
        /*0000*/ 	.word	0x00000000
	.align		4
        /*0004*/ 	.word	0xffffffff
	.align		4
        /*0008*/ 	.word	0x00000000
	.align		4
        /*000c*/ 	.word	0xfffffffe
	.align		4
        /*0010*/ 	.word	0x00000000
	.align		4
        /*0014*/ 	.word	0xfffffffd
	.align		4
        /*0018*/ 	.word	0x00000000
	.align		4
        /*001c*/ 	.word	0xfffffffc


//--------------------- .nv.constant4             --------------------------
	.section	.nv.constant4,"a",@progbits
	.align	8
	.align		8
.nv.constant4:
        /*0000*/ 	.dword	_$_str
	.align		8
        /*0008*/ 	.dword	_$_str_$_2


//--------------------- .text.triton_poi_fused__native_batch_norm_legit_no_training_add_relu_threshold_backward_51 --------------------------
	.section	.text.triton_poi_fused__native_batch_norm_legit_no_training_add_relu_threshold_backward_51,"ax",@progbits
	.align	128
        .global         triton_poi_fused__native_batch_norm_legit_no_training_add_relu_threshold_backward_51
        .type           triton_poi_fused__native_batch_norm_legit_no_training_add_relu_threshold_backward_51,@function
        .size           triton_poi_fused__native_batch_norm_legit_no_training_add_relu_threshold_backward_51,(.L_x_1 - triton_poi_fused__native_batch_norm_legit_no_training_add_relu_threshold_backward_51)
        .other          triton_poi_fused__native_batch_norm_legit_no_training_add_relu_threshold_backward_51,@"STO_CUDA_ENTRY STV_DEFAULT"
triton_poi_fused__native_batch_norm_legit_no_training_add_relu_threshold_backward_51:
.text.triton_poi_fused__native_batch_norm_legit_no_training_add_relu_threshold_backward_51:
[----:B------:R-:W0:Y:S01]  /*0000*/  LDC R1, c[0x0][0x28] ;  /* 0x00000a00ff017b82 */ /* 0x000e220000000800 */
[----:B------:R-:W1:Y:S07]  /*0010*/  S2R R2, SR_TID.X ;  /* 0x0000000000027919 */ /* 0x000e6e0000002100 */
[----:B------:R-:W2:Y:S01]  /*0020*/  LDC.64 R12, c[0x0][0x228] ;  /* 0x00008a00ff0c7b82 */ /* 0x000ea20000000a00 */
[----:B------:R-:W-:Y:S01]  /*0030*/  ULDC.64 UR4, c[0x0][0x208] ;  /* 0x0000820000047ab9 */ /* 0x000fe20000000a00 */
[----:B------:R-:W3:Y:S06]  /*0040*/  S2R R3, SR_CTAID.X ;  /* 0x0000000000037919 */ /* 0x000eec0000002500 */
[----:B------:R-:W4:Y:S08]  /*0050*/  LDC.64 R6, c[0x0][0x250] ;  /* 0x00009400ff067b82 */ /* 0x000f300000000a00 */
[----:B------:R-:W5:Y:S01]  /*0060*/  LDC.64 R10, c[0x0][0x278] ;  /* 0x00009e00ff0a7b82 */ /* 0x000f620000000a00 */
[----:B------:R-:W-:-:S07]  /*0070*/  CS2R R24, SRZ ;  /* 0x0000000000187805 */ /* 0x000fce000001ff00 */
[----:B------:R-:W2:Y:S01]  /*0080*/  LDC.64 R8, c[0x0][0x218] ;  /* 0x00008600ff087b82 */ /* 0x000ea20000000a00 */
[----:B------:R-:W-:-:S07]  /*0090*/  CS2R R22, SRZ ;  /* 0x0000000000167805 */ /* 0x000fce000001ff00 */
[----:B------:R-:W2:Y:S01]  /*00a0*/  LDC.64 R20, c[0x0][0x230] ;  /* 0x00008c00ff147b82 */ /* 0x000ea20000000a00 */
[----:B-1----:R-:W-:-:S07]  /*00b0*/  LOP3.LUT R2, R2, 0x7f, RZ, 0xc0, !PT ;  /* 0x0000007f02027812 */ /* 0x002fce00078ec0ff */
[----:B------:R-:W1:Y:S01]  /*00c0*/  LDC.64 R14, c[0x0][0x268] ;  /* 0x00009a00ff0e7b82 */ /* 0x000e620000000a00 */
[----:B---3--:R-:W-:-:S07]  /*00d0*/  SHF.R.S32.HI R0, RZ, 0x18, R3 ;  /* 0x00000018ff007819 */ /* 0x008fce0000011403 */
[----:B------:R-:W3:Y:S01]  /*00e0*/  LDC.64 R28, c[0x0][0x238] ;  /* 0x00008e00ff1c7b82 */ /* 0x000ee20000000a00 */
[----:B------:R-:W-:-:S07]  /*00f0*/  LEA R2, R3, R2, 0x7 ;  /* 0x0000000203027211 */ /* 0x000fce00078e38ff */
[----:B------:R-:W1:Y:S01]  /*0100*/  LDC.64 R16, c[0x0][0x240] ;  /* 0x00009000ff107b82 */ /* 0x000e620000000a00 */
[----:B------:R-:W-:-:S07]  /*0110*/  SGXT R3, R0, 0x1 ;  /* 0x000000010003781a */ /* 0x000fce0000000200 */
[----:B------:R-:W1:Y:S01]  /*0120*/  LDC.64 R18, c[0x0][0x270] ;  /* 0x00009c00ff127b82 */ /* 0x000e620000000a00 */
[----:B------:R-:W-:Y:S01]  /*0130*/  LEA.HI R3, R3, R2, RZ, 0x2 ;  /* 0x0000000203037211 */ /* 0x000fe200078f10ff */
[----:B------:R-:W-:Y:S01]  /*0140*/  HFMA2.MMA R26, -RZ, RZ, 0, 0 ;  /* 0x00000000ff1a7435 */ /* 0x000fe200000001ff */
[----:B------:R-:W-:Y:S01]  /*0150*/  ISETP.GE.AND P0, PT, R2, 0x900, PT ;  /* 0x000009000200780c */ /* 0x000fe20003f06270 */
[----:B------:R-:W-:Y:S01]  /*0160*/  ULDC.64 UR6, c[0x0][0x298] ;  /* 0x0000a60000067ab9 */ /* 0x000fe20000000a00 */
[----:B------:R-:W-:-:S05]  /*0170*/  SHF.R.S32.HI R3, RZ, 0x2, R3 ;  /* 0x00000002ff037819 */ /* 0x000fca0000011403 */
[----:B------:R-:W-:-:S05]  /*0180*/  IMAD.HI R0, R3, 0x38e38e39, RZ ;  /* 0x38e38e3903007827 */ /* 0x000fca00078e02ff */
[----:B------:R-:W-:-:S04]  /*0190*/  SHF.R.U32.HI R5, RZ, 0x1f, R0 ;  /* 0x0000001fff057819 */ /* 0x000fc80000011600 */
[----:B------:R-:W-:Y:S02]  /*01a0*/  LEA.HI.SX32 R0, R0, R5, 0x1b ;  /* 0x0000000500007211 */ /* 0x000fe400078fdaff */
[----:B------:R-:W-:-:S03]  /*01b0*/  CS2R R4, SRZ ;  /* 0x0000000000047805 */ /* 0x000fc6000001ff00 */
[----:B------:R-:W-:Y:S01]  /*01c0*/  IMAD R27, R0, -0x90, R3 ;  /* 0xffffff70001b7824 */ /* 0x000fe200078e0203 */
[----:B------:R-:W-:-:S03]  /*01d0*/  HFMA2.MMA R3, -RZ, RZ, 0, 0 ;  /* 0x00000000ff037435 */ /* 0x000fc600000001ff */
[----:B--2---:R-:W-:-:S04]  /*01e0*/  IMAD.WIDE R12, R27, 0x4, R12 ;  /* 0x000000041b0c7825 */ /* 0x004fc800078e020c */
[C---:B----4-:R-:W-:Y:S01]  /*01f0*/  IMAD.WIDE R6, R27.reuse, 0x4, R6 ;  /* 0x000000041b067825 */ /* 0x050fe200078e0206 */
[----:B------:R2:W4:Y:S03]  /*0200*/  @!P0 LDG.E.EL R4, desc[UR4][R12.64] ;  /* 0x000000040c048981 */ /* 0x000526000c2e1900 */
[C---:B-----5:R-:W-:Y:S01]  /*0210*/  IMAD.WIDE R10, R27.reuse, 0x4, R10 ;  /* 0x000000041b0a7825 */ /* 0x060fe200078e020a */
[----:B------:R5:W4:Y:S04]  /*0220*/  @!P0 LDG.E.EL R3, desc[UR4][R6.64] ;  /* 0x0000000406038981 */ /* 0x000b28000c2e1900 */
[----:B------:R-:W4:Y:S01]  /*0230*/  @!P0 LDG.E.EL R25, desc[UR4][R10.64] ;  /* 0x000000040a198981 */ /* 0x000f22000c2e1900 */
[----:B0-----:R-:W-:Y:S01]  /*0240*/  IMAD.WIDE R8, R2, 0x4, R8 ;  /* 0x0000000402087825 */ /* 0x001fe200078e0208 */
[----:B------:R-:W-:Y:S01]  /*0250*/  MOV R0, RZ ;  /* 0x000000ff00007202 */ /* 0x000fe20000000f00 */
[----:B--2---:R-:W0:Y:S03]  /*0260*/  LDC.64 R12, c[0x0][0x260] ;  /* 0x00009800ff0c7b82 */ /* 0x004e260000000a00 */
[----:B------:R2:W4:Y:S05]  /*0270*/  @!P0 LDG.E R23, desc[UR4][R8.64] ;  /* 0x0000000408178981 */ /* 0x00052a000c1e1900 */
[----:B-----5:R-:W5:Y:S08]  /*0280*/  LDC.64 R6, c[0x0][0x220] ;  /* 0x00008800ff067b82 */ /* 0x020f700000000a00 */
[----:B--2---:R-:W2:Y:S01]  /*0290*/  LDC.64 R8, c[0x0][0x248] ;  /* 0x00009200ff087b82 */ /* 0x004ea20000000a00 */
[----:B------:R-:W-:-:S04]  /*02a0*/  IMAD.WIDE R20, R27, 0x4, R20 ;  /* 0x000000041b147825 */ /* 0x000fc800078e0214 */
[----:B-1----:R-:W-:Y:S01]  /*02b0*/  IMAD.WIDE R14, R2, 0x4, R14 ;  /* 0x00000004020e7825 */ /* 0x002fe200078e020e */
[----:B------:R1:W4:Y:S02]  /*02c0*/  @!P0 LDG.E.EL R24, desc[UR4][R20.64] ;  /* 0x0000000414188981 */ /* 0x000324000c2e1900 */
[----:B------:R-:W0:Y:S02]  /*02d0*/  LDC.64 R10, c[0x0][0x258] ;  /* 0x00009600ff0a7b82 */ /* 0x000e240000000a00 */
[----:B------:R5:W4:Y:S01]  /*02e0*/  @!P0 LDG.E R0, desc[UR4][R14.64] ;  /* 0x000000040e008981 */ /* 0x000b22000c1e1900 */
[----:B---3--:R-:W-:-:S05]  /*02f0*/  IMAD.WIDE R28, R27, 0x4, R28 ;  /* 0x000000041b1c7825 */ /* 0x008fca00078e021c */
[----:B-1----:R-:W1:Y:S01]  /*0300*/  LDC.64 R20, c[0x0][0x288] ;  /* 0x0000a200ff147b82 */ /* 0x002e620000000a00 */
[C---:B-----5:R-:W-:Y:S01]  /*0310*/  IMAD.WIDE R6, R27.reuse, 0x4, R6 ;  /* 0x000000041b067825 */ /* 0x060fe200078e0206 */
[----:B------:R2:W3:Y:S04]  /*0320*/  @!P0 LDG.E.EL R5, desc[UR4][R28.64] ;  /* 0x000000041c058981 */ /* 0x0004e8000c2e1900 */
[----:B------:R5:W3:Y:S02]  /*0330*/  @!P0 LDG.E.EL R22, desc[UR4][R6.64] ;  /* 0x0000000406168981 */ /* 0x000ae4000c2e1900 */
[----:B------:R-:W1:Y:S01]  /*0340*/  LDC.64 R14, c[0x0][0x280] ;  /* 0x0000a000ff0e7b82 */ /* 0x000e620000000a00 */
[----:B--2---:R-:W-:-:S07]  /*0350*/  IMAD.WIDE R28, R27, 0x4, R8 ;  /* 0x000000041b1c7825 */ /* 0x004fce00078e0208 */
[----:B------:R-:W2:Y:S01]  /*0360*/  LDC.64 R8, c[0x0][0x290] ;  /* 0x0000a400ff087b82 */ /* 0x000ea20000000a00 */
[----:B-----5:R-:W-:Y:S01]  /*0370*/  CS2R R6, SRZ ;  /* 0x0000000000067805 */ /* 0x020fe2000001ff00 */
[----:B------:R-:W-:Y:S01]  /*0380*/  IMAD.WIDE R16, R2, 0x4, R16 ;  /* 0x0000000402107825 */ /* 0x000fe200078e0210 */
[----:B------:R-:W5:Y:S03]  /*0390*/  @!P0 LDG.E.EL R26, desc[UR4][R28.64] ;  /* 0x000000041c1a8981 */ /* 0x000f66000c2e1900 */
[C---:B------:R-:W-:Y:S01]  /*03a0*/  IMAD.WIDE R18, R27.reuse, 0x4, R18 ;  /* 0x000000041b127825 */ /* 0x040fe200078e0212 */
[----:B------:R0:W5:Y:S04]  /*03b0*/  @!P0 LDG.E R6, desc[UR4][R16.64] ;  /* 0x0000000410068981 */ /* 0x000168000c1e1900 */
[----:B------:R0:W5:Y:S02]  /*03c0*/  @!P0 LDG.E.EL R7, desc[UR4][R18.64] ;  /* 0x0000000412078981 */ /* 0x000164000c2e1900 */
[----:B0-----:R-:W-:-:S04]  /*03d0*/  IMAD.WIDE R10, R27, 0x4, R10 ;  /* 0x000000041b0a7825 */ /* 0x001fc800078e020a */
[C---:B------:R-:W-:Y:S01]  /*03e0*/  IMAD.WIDE R12, R27.reuse, 0x4, R12 ;  /* 0x000000041b0c7825 */ /* 0x040fe200078e020c */
[----:B------:R-:W-:Y:S02]  /*03f0*/  CS2R R16, SRZ ;  /* 0x0000000000107805 */ /* 0x000fe4000001ff00 */
[----:B------:R-:W-:Y:S01]  /*0400*/  CS2R R18, SRZ ;  /* 0x0000000000127805 */ /* 0x000fe2000001ff00 */
[----:B-1----:R-:W-:-:S03]  /*0410*/  IMAD.WIDE R14, R27, 0x4, R14 ;  /* 0x000000041b0e7825 */ /* 0x002fc600078e020e */
[----:B------:R-:W5:Y:S01]  /*0420*/  @!P0 LDG.E.EL R16, desc[UR4][R10.64] ;  /* 0x000000040a108981 */ /* 0x000f62000c2e1900 */
[----:B------:R-:W-:-:S03]  /*0430*/  IMAD.WIDE R20, R27, 0x4, R20 ;  /* 0x000000041b147825 */ /* 0x000fc600078e0214 */
[----:B------:R-:W5:Y:S01]  /*0440*/  @!P0 LDG.E.EL R19, desc[UR4][R12.64] ;  /* 0x000000040c138981 */ /* 0x000f62000c2e1900 */
[----:B------:R-:W-:-:S03]  /*0450*/  MOV R27, RZ ;  /* 0x000000ff001b7202 */ /* 0x000fc60000000f00 */
[----:B------:R-:W5:Y:S01]  /*0460*/  @!P0 LDG.E.EL R18, desc[UR4][R14.64] ;  /* 0x000000040e128981 */ /* 0x000f62000c2e1900 */
[----:B--2---:R-:W-:-:S03]  /*0470*/  IMAD.WIDE R8, R2, 0x4, R8 ;  /* 0x0000000402087825 */ /* 0x004fc600078e0208 */
[----:B------:R-:W2:Y:S04]  /*0480*/  @!P0 LDG.E.EL R17, desc[UR4][R20.64] ;  /* 0x0000000414118981 */ /* 0x000ea8000c2e1900 */
[----:B------:R0:W2:Y:S02]  /*0490*/  @!P0 LDG.E R27, desc[UR4][R8.64] ;  /* 0x00000004081b8981 */ /* 0x0000a4000c1e1900 */
[----:B0-----:R-:W-:Y:S01]  /*04a0*/  HFMA2.MMA R8, -RZ, RZ, 1.625, 0 ;  /* 0x3e800000ff087435 */ /* 0x001fe200000001ff */
[----:B----4-:R-:W-:-:S04]  /*04b0*/  FADD R4, R4, 9.9999997473787516356e-06 ;  /* 0x3727c5ac04047421 */ /* 0x010fc80000000000 */
[----:B------:R-:W0:Y:S01]  /*04c0*/  MUFU.SQRT R10, R4 ;  /* 0x00000004000a7308 */ /* 0x000e220000002000 */
[----:B------:R-:W-:Y:S01]  /*04d0*/  FADD R3, R3, 9.9999997473787516356e-06 ;  /* 0x3727c5ac03037421 */ /* 0x000fe20000000000 */
[----:B------:R-:W-:-:S06]  /*04e0*/  FADD R25, R25, 9.9999997473787516356e-06 ;  /* 0x3727c5ac19197421 */ /* 0x000fcc0000000000 */
[----:B------:R-:W1:Y:S08]  /*04f0*/  MUFU.SQRT R11, R3 ;  /* 0x00000003000b7308 */ /* 0x000e700000002000 */
[----:B------:R-:W4:Y:S01]  /*0500*/  MUFU.SQRT R25, R25 ;  /* 0x0000001900197308 */ /* 0x000f220000002000 */
[C---:B0-----:R-:W-:Y:S02]  /*0510*/  FSETP.GT.AND P1, PT, R10.reuse, 8.50705917302346158658e+37, PT ;  /* 0x7e8000000a00780b */ /* 0x041fe40003f24000 */
[----:B------:R-:W-:-:S02]  /*0520*/  FSETP.GEU.AND P4, PT, R10, 1.175494350822287508e-38, PT ;  /* 0x008000000a00780b */ /* 0x000fc40003f8e000 */
[C---:B-1----:R-:W-:Y:S02]  /*0530*/  FSETP.GT.AND P2, PT, R11.reuse, 8.50705917302346158658e+37, PT ;  /* 0x7e8000000b00780b */ /* 0x042fe40003f44000 */
[----:B------:R-:W-:-:S07]  /*0540*/  FSETP.GEU.AND P5, PT, R11, 1.175494350822287508e-38, PT ;  /* 0x008000000b00780b */ /* 0x000fce0003fae000 */
[----:B------:R-:W-:Y:S01]  /*0550*/  @P1 FMUL R10, R10, 0.25 ;  /* 0x3e8000000a0a1820 */ /* 0x000fe20000400000 */
[C---:B----4-:R-:W-:Y:S02]  /*0560*/  FSETP.GT.AND P3, PT, R25.reuse, 8.50705917302346158658e+37, PT ;  /* 0x7e8000001900780b */ /* 0x050fe40003f64000 */
[----:B------:R-:W-:Y:S01]  /*0570*/  FSETP.GEU.AND P6, PT, R25, 1.175494350822287508e-38, PT ;  /* 0x008000001900780b */ /* 0x000fe20003fce000 */
[----:B------:R-:W-:Y:S01]  /*0580*/  @!P4 FMUL R10, R10, 16777216 ;  /* 0x4b8000000a0ac820 */ /* 0x000fe20000400000 */
[----:B------:R-:W-:-:S05]  /*0590*/  @P2 FMUL R11, R11, 0.25 ;  /* 0x3e8000000b0b2820 */ /* 0x000fca0000400000 */
[----:B------:R-:W0:Y:S01]  /*05a0*/  MUFU.RCP R10, R10 ;  /* 0x0000000a000a7308 */ /* 0x000e220000001000 */
[----:B------:R-:W-:-:S03]  /*05b0*/  @!P5 FMUL R11, R11, 16777216 ;  /* 0x4b8000000b0bd820 */ /* 0x000fc60000400000 */
[----:B------:R-:W-:Y:S01]  /*05c0*/  @P3 FMUL R25, R25, 0.25 ;  /* 0x3e80000019193820 */ /* 0x000fe20000400000 */
[----:B------:R-:W-:-:S03]  /*05d0*/  FSEL R3, R8, 1, P1 ;  /* 0x3f80000008037808 */ /* 0x000fc60000800000 */
[----:B------:R-:W-:Y:S01]  /*05e0*/  @!P6 FMUL R25, R25, 16777216 ;  /* 0x4b8000001919e820 */ /* 0x000fe20000400000 */
[----:B------:R-:W1:Y:S01]  /*05f0*/  MUFU.RCP R11, R11 ;  /* 0x0000000b000b7308 */ /* 0x000e620000001000 */
[----:B------:R-:W-:Y:S01]  /*0600*/  @!P4 FMUL R3, R3, 16777216 ;  /* 0x4b8000000303c820 */ /* 0x000fe20000400000 */
[----:B------:R-:W-:Y:S01]  /*0610*/  FSEL R4, R8, 1, P2 ;  /* 0x3f80000008047808 */ /* 0x000fe20001000000 */
[----:B---3--:R-:W-:-:S05]  /*0620*/  FADD R23, -R22, R23 ;  /* 0x0000001716177221 */ /* 0x008fca0000000100 */
[----:B------:R-:W3:Y:S01]  /*0630*/  MUFU.RCP R25, R25 ;  /* 0x0000001900197308 */ /* 0x000ee20000001000 */
[----:B0-----:R-:W-:Y:S01]  /*0640*/  FMUL R10, R10, R3 ;  /* 0x000000030a0a7220 */ /* 0x001fe20000400000 */
[----:B------:R-:W-:Y:S01]  /*0650*/  FSEL R8, R8, 1, P3 ;  /* 0x3f80000008087808 */ /* 0x000fe20001800000 */
[----:B------:R-:W-:Y:S02]  /*0660*/  @!P5 FMUL R4, R4, 16777216 ;  /* 0x4b8000000404d820 */ /* 0x000fe40000400000 */
[----:B------:R-:W-:Y:S01]  /*0670*/  FMUL R10, R10, R23 ;  /* 0x000000170a0a7220 */ /* 0x000fe20000400000 */
[----:B-----5:R-:W-:Y:S01]  /*0680*/  FADD R6, -R26, R6 ;  /* 0x000000061a067221 */ /* 0x020fe20000000100 */
[----:B-1----:R-:W-:Y:S01]  /*0690*/  FMUL R11, R11, R4 ;  /* 0x000000040b0b7220 */ /* 0x002fe20000400000 */
[----:B------:R-:W-:Y:S01]  /*06a0*/  @!P6 FMUL R8, R8, 16777216 ;  /* 0x4b8000000808e820 */ /* 0x000fe20000400000 */
[----:B------:R-:W-:Y:S02]  /*06b0*/  FFMA R10, R10, R24, R5 ;  /* 0x000000180a0a7223 */ /* 0x000fe40000000005 */
[----:B------:R-:W0:Y:S01]  /*06c0*/  LDC.64 R4, c[0x0][0x210] ;  /* 0x00008400ff047b82 */ /* 0x000e220000000a00 */
[----:B------:R-:W-:Y:S01]  /*06d0*/  FMUL R6, R11, R6 ;  /* 0x000000060b067220 */ /* 0x000fe20000400000 */
[----:B------:R-:W-:Y:S01]  /*06e0*/  FADD R0, -R7, R0 ;  /* 0x0000000007007221 */ /* 0x000fe20000000100 */
[----:B---3--:R-:W-:Y:S01]  /*06f0*/  FMUL R25, R25, R8 ;  /* 0x0000000819197220 */ /* 0x008fe20000400000 */
[----:B------:R-:W-:-:S03]  /*0700*/  FADD R10, RZ, R10 ;  /* 0x0000000aff0a7221 */ /* 0x000fc60000000000 */
[----:B------:R-:W-:Y:S01]  /*0710*/  FMUL R0, R25, R0 ;  /* 0x0000000019007220 */ /* 0x000fe20000400000 */
[----:B------:R-:W-:-:S04]  /*0720*/  FFMA R19, R6, R16, R19 ;  /* 0x0000001006137223 */ /* 0x000fc80000000013 */
[----:B------:R-:W-:Y:S01]  /*0730*/  FADD R19, R10, R19 ;  /* 0x000000130a137221 */ /* 0x000fe20000000000 */
[----:B--2---:R-:W-:-:S04]  /*0740*/  FFMA R0, R0, R18, R17 ;  /* 0x0000001200007223 */ /* 0x004fc80000000011 */
[----:B------:R-:W-:-:S04]  /*0750*/  FADD R0, R0, R19 ;  /* 0x0000001300007221 */ /* 0x000fc80000000000 */
[C---:B------:R-:W-:Y:S01]  /*0760*/  FADD R3, R0.reuse, R27 ;  /* 0x0000001b00037221 */ /* 0x040fe20000000000 */
[----:B------:R-:W-:Y:S01]  /*0770*/  FSETP.GEU.AND P1, PT, R0, -R27, PT ;  /* 0x8000001b0000720b */ /* 0x000fe20003f2e000 */
[----:B0-----:R-:W-:-:S03]  /*0780*/  IMAD.WIDE R4, R2, 0x4, R4 ;  /* 0x0000000402047825 */ /* 0x001fc600078e0204 */
[----:B------:R-:W-:Y:S02]  /*0790*/  FSEL R3, R3, RZ, P1 ;  /* 0x000000ff03037208 */ /* 0x000fe40000800000 */
[----:B------:R-:W-:Y:S02]  /*07a0*/  IADD3 R6, P1, R2, UR6, RZ ;  /* 0x0000000602067c10 */ /* 0x000fe4000ff3e0ff */
[----:B------:R-:W-:Y:S01]  /*07b0*/  FSETP.GTU.AND P2, PT, R3, RZ, PT ;  /* 0x000000ff0300720b */ /* 0x000fe20003f4c000 */
[----:B------:R0:W-:Y:S01]  /*07c0*/  @!P0 STG.E desc[UR4][R4.64], R3 ;  /* 0x0000000304008986 */ /* 0x0001e2000c101904 */
[----:B------:R-:W-:Y:S02]  /*07d0*/  LEA.HI.X.SX32 R7, R2, UR7, 0x1, P1 ;  /* 0x0000000702077c11 */ /* 0x000fe400088f0eff */
[----:B------:R-:W-:Y:S01]  /*07e0*/  SEL R9, RZ, 0x1, P2 ;  /* 0x00000001ff097807 */ /* 0x000fe20001000000 */
[----:B0-----:R-:W-:Y:S08]  /*07f0*/  @P0 EXIT ;  /* 0x000000000000094d */ /* 0x001ff00003800000 */
[----:B------:R-:W-:Y:S01]  /*0800*/  STG.E.U8 desc[UR4][R6.64], R9 ;  /* 0x0000000906007986 */ /* 0x000fe2000c101104 */
[----:B------:R-:W-:Y:S05]  /*0810*/  EXIT ;  /* 0x000000000000794d */ /* 0x000fea0003800000 */
.L_x_0:
[----:B------:R-:W-:-:S00]  /*0820*/  BRA `(.L_x_0) ;  /* 0xfffffffc00fc7947 */ /* 0x000fc0000383ffff */
[----:B------:R-:W-:-:S00]  /*0830*/  NOP ;  /* 0x0000000000007918 */ /* 0x000fc00000000000 */
        /* <DEDUP_REMOVED lines=12> */
.L_x_1:


//--------------------- .nv.global.init           --------------------------
	.section	.nv.global.init,"aw",@progbits
.nv.global.init:
	.type		_$_str,@object
	.size		_$_str,(_$_str_$_2 - _$_str)
_$_str:
        /*0000*/ 	.byte	0x5f, 0x5f, 0x43, 0x55, 0x44, 0x41, 0x5f, 0x46, 0x54, 0x5a, 0x00
	.type		_$_str_$_2,@object
	.size		_$_str_$_2,(.L_1 - _$_str_$_2)
_$_str_$_2:
        /*000b*/ 	.byte	0x5f, 0x5f, 0x43, 0x55, 0x44, 0x41, 0x5f, 0x50, 0x52, 0x45, 0x43, 0x5f, 0x53, 0x51, 0x52, 0x54
        /*001b*/ 	.byte	0x00
.L_1:


//--------------------- .nv.constant0.triton_poi_fused__native_batch_norm_legit_no_training_add_relu_threshold_backward_51 --------------------------
	.section	.nv.constant0.triton_poi_fused__native_batch_norm_legit_no_training_add_relu_threshold_backward_51,"a",@progbits
	.sectionflags	@""
	.align	4
.nv.constant0.triton_poi_fused__native_batch_norm_legit_no_training_add_relu_threshold_backward_51:
	.zero		676
